	.headerflags	@"EF_CUDA_TEXMODE_UNIFIED EF_CUDA_64BIT_ADDRESS EF_CUDA_ACCELERATORS EF_CUDA_SM90 EF_CUDA_VIRTUAL_SM(EF_CUDA_SM90)"
	.elftype	@"ET_EXEC"


//--------------------- .nv.info                  --------------------------
	.section	.nv.info,"",@"SHT_CUDA_INFO"
	.align	4


	//----- nvinfo : EIATTR_REGCOUNT
	.align		4
        /*0000*/ 	.byte	0x04, 0x2f
        /*0002*/ 	.short	(.L_3 - .L_2)
	.align		4
.L_2:
        /*0004*/ 	.word	index@(triton_poi_fused__native_batch_norm_legit_no_training_convolution_relu_13)
        /*0008*/ 	.word	0x00000020


	//----- nvinfo : EIATTR_MIN_STACK_SIZE
	.align		4
.L_3:
        /*000c*/ 	.byte	0x04, 0x12
        /*000e*/ 	.short	(.L_5 - .L_4)
	.align		4
.L_4:
        /*0010*/ 	.word	index@(triton_poi_fused__native_batch_norm_legit_no_training_convolution_relu_13)
        /*0014*/ 	.word	0x00000000


	//----- nvinfo : EIATTR_FRAME_SIZE
	.align		4
.L_5:
        /*0018*/ 	.byte	0x04, 0x11
        /*001a*/ 	.short	(.L_7 - .L_6)
	.align		4
.L_6:
        /*001c*/ 	.word	index@(triton_poi_fused__native_batch_norm_legit_no_training_convolution_relu_13)
        /*0020*/ 	.word	0x00000000


	//----- nvinfo : EIATTR_MIN_STACK_SIZE
	.align		4
.L_7:
        /*0024*/ 	.byte	0x04, 0x12
        /*0026*/ 	.short	(.L_9 - .L_8)
	.align		4
.L_8:
        /*0028*/ 	.word	index@(triton_poi_fused__native_batch_norm_legit_no_training_convolution_relu_13)
        /*002c*/ 	.word	0x00000000
.L_9:


//--------------------- .nv.info.triton_poi_fused__native_batch_norm_legit_no_training_convolution_relu_13 --------------------------
	.section	.nv.info.triton_poi_fused__native_batch_norm_legit_no_training_convolution_relu_13,"",@"SHT_CUDA_INFO"
	.sectionflags	@""
	.align	4


	//----- nvinfo : EIATTR_CUDA_API_VERSION
	.align		4
        /*0000*/ 	.byte	0x04, 0x37
        /*0002*/ 	.short	(.L_11 - .L_10)
.L_10:
        /*0004*/ 	.word	0x0000007c


	//----- nvinfo : EIATTR_KPARAM_INFO
	.align		4
.L_11:
        /*0008*/ 	.byte	0x04, 0x17
        /*000a*/ 	.short	(.L_13 - .L_12)
.L_12:
        /*000c*/ 	.word	0x00000000
        /*0010*/ 	.short	0x0007
        /*0012*/ 	.short	0x0038
        /*0014*/ 	.byte	0x00, 0xf0, 0x11, 0x00


	//----- nvinfo : EIATTR_KPARAM_INFO
	.align		4
.L_13:
        /*0018*/ 	.byte	0x04, 0x17
        /*001a*/ 	.short	(.L_15 - .L_14)
.L_14:
        /*001c*/ 	.word	0x00000000
        /*0020*/ 	.short	0x0006
        /*0022*/ 	.short	0x0030
        /*0024*/ 	.byte	0x00, 0xf4, 0x21, 0x00


	//----- nvinfo : EIATTR_KPARAM_INFO
	.align		4
.L_15:
        /*0028*/ 	.byte	0x04, 0x17
        /*002a*/ 	.short	(.L_17 - .L_16)
.L_16:
        /*002c*/ 	.word	0x00000000
        /*0030*/ 	.short	0x0005
        /*0032*/ 	.short	0x0028
        /*0034*/ 	.byte	0x00, 0xf4, 0x21, 0x00


	//----- nvinfo : EIATTR_KPARAM_INFO
	.align		4
.L_17:
        /*0038*/ 	.byte	0x04, 0x17
        /*003a*/ 	.short	(.L_19 - .L_18)
.L_18:
        /*003c*/ 	.word	0x00000000
        /*0040*/ 	.short	0x0004
        /*0042*/ 	.short	0x0020
        /*0044*/ 	.byte	0x00, 0xf4, 0x21, 0x00


	//----- nvinfo : EIATTR_KPARAM_INFO
	.align		4
.L_19:
        /*0048*/ 	.byte	0x04, 0x17
        /*004a*/ 	.short	(.L_21 - .L_20)
.L_20:
        /*004c*/ 	.word	0x00000000
        /*0050*/ 	.short	0x0003
        /*0052*/ 	.short	0x0018
        /*0054*/ 	.byte	0x00, 0xf4, 0x21, 0x00


	//----- nvinfo : EIATTR_KPARAM_INFO
	.align		4
.L_21:
        /*0058*/ 	.byte	0x04, 0x17
        /*005a*/ 	.short	(.L_23 - .L_22)
.L_22:
        /*005c*/ 	.word	0x00000000
        /*0060*/ 	.short	0x0002
        /*0062*/ 	.short	0x0010
        /*0064*/ 	.byte	0x00, 0xf4, 0x21, 0x00


	//----- nvinfo : EIATTR_KPARAM_INFO
	.align		4
.L_23:
        /*0068*/ 	.byte	0x04, 0x17
        /*006a*/ 	.short	(.L_25 - .L_24)
.L_24:
        /*006c*/ 	.word	0x00000000
        /*0070*/ 	.short	0x0001
        /*0072*/ 	.short	0x0008
        /*0074*/ 	.byte	0x00, 0xf4, 0x21, 0x00


	//----- nvinfo : EIATTR_KPARAM_INFO
	.align		4
.L_25:
        /*0078*/ 	.byte	0x04, 0x17
        /*007a*/ 	.short	(.L_27 - .L_26)
.L_26:
        /*007c*/ 	.word	0x00000000
        /*0080*/ 	.short	0x0000
        /*0082*/ 	.short	0x0000
        /*0084*/ 	.byte	0x00, 0xf4, 0x21, 0x00


	//----- nvinfo : EIATTR_SPARSE_MMA_MASK
	.align		4
.L_27:
        /*0088*/ 	.byte	0x03, 0x50
        /*008a*/ 	.short	0x0000


	//----- nvinfo : EIATTR_MAXREG_COUNT
	.align		4
        /*008c*/ 	.byte	0x03, 0x1b
        /*008e*/ 	.short	0x00ff


	//----- nvinfo : EIATTR_EXIT_INSTR_OFFSETS
	.align		4
        /*0090*/ 	.byte	0x04, 0x1c
        /*0092*/ 	.short	(.L_29 - .L_28)


	//   ....[0]....
.L_28:
        /*0094*/ 	.word	0x000007e0


	//----- nvinfo : EIATTR_REQNTID
	.align		4
.L_29:
        /*0098*/ 	.byte	0x04, 0x10
        /*009a*/ 	.short	(.L_31 - .L_30)
.L_30:
        /*009c*/ 	.word	0x00000080
        /*00a0*/ 	.word	0x00000001
        /*00a4*/ 	.word	0x00000001


	//----- nvinfo : EIATTR_CBANK_PARAM_SIZE
	.align		4
.L_31:
        /*00a8*/ 	.byte	0x03, 0x19
        /*00aa*/ 	.short	0x003c


	//----- nvinfo : EIATTR_PARAM_CBANK
	.align		4
        /*00ac*/ 	.byte	0x04, 0x0a
        /*00ae*/ 	.short	(.L_33 - .L_32)
	.align		4
.L_32:
        /*00b0*/ 	.word	index@(.nv.constant0.triton_poi_fused__native_batch_norm_legit_no_training_convolution_relu_13)
        /*00b4*/ 	.short	0x0210
        /*00b6*/ 	.short	0x003c


	//----- nvinfo : EIATTR_SW_WAR
	.align		4
.L_33:
        /*00b8*/ 	.byte	0x04, 0x36
        /*00ba*/ 	.short	(.L_35 - .L_34)
.L_34:
        /*00bc*/ 	.word	0x00000008
.L_35:


//--------------------- .nv.callgraph             --------------------------
	.section	.nv.callgraph,"",@"SHT_CUDA_CALLGRAPH"
	.align	4
	.sectionentsize	8
	.align		4
        /*0000*/ 	.word	0x00000000
	.align		4
        /*0004*/ 	.word	0xffffffff
	.align		4
        /*0008*/ 	.word	0x00000000
	.align		4
        /*000c*/ 	.word	0xfffffffe
	.align		4
        /*0010*/ 	.word	0x00000000
	.align		4
        /*0014*/ 	.word	0xfffffffd
	.align		4
        /*0018*/ 	.word	0x00000000
	.align		4
        /*001c*/ 	.word	0xfffffffc


//--------------------- .nv.constant4             --------------------------
	.section	.nv.constant4,"a",@progbits
	.align	8
	.align		8
.nv.constant4:
        /*0000*/ 	.dword	_$_str
	.align		8
        /*0008*/ 	.dword	_$_str_$_2


//--------------------- .text.triton_poi_fused__native_batch_norm_legit_no_training_convolution_relu_13 --------------------------
	.section	.text.triton_poi_fused__native_batch_norm_legit_no_training_convolution_relu_13,"ax",@progbits
	.align	128
        .global         triton_poi_fused__native_batch_norm_legit_no_training_convolution_relu_13
        .type           triton_poi_fused__native_batch_norm_legit_no_training_convolution_relu_13,@function
        .size           triton_poi_fused__native_batch_norm_legit_no_training_convolution_relu_13,(.L_x_1 - triton_poi_fused__native_batch_norm_legit_no_training_convolution_relu_13)
        .other          triton_poi_fused__native_batch_norm_legit_no_training_convolution_relu_13,@"STO_CUDA_ENTRY STV_DEFAULT"
triton_poi_fused__native_batch_norm_legit_no_training_convolution_relu_13:
.text.triton_poi_fused__native_batch_norm_legit_no_training_convolution_relu_13:
[----:B------:R-:W-:Y:S01]  /*0000*/  LDC R1, c[0x0][0x28] ;  /* 0x00000a00ff017b82 */ /* 0x000fe20000000800 */
[----:B------:R-:W1:Y:S07]  /*0010*/  S2R R0, SR_TID.X ;  /* 0x0000000000007919 */ /* 0x000e6e0000002100 */
[----:B------:R-:W2:Y:S01]  /*0020*/  LDC.64 R4, c[0x0][0x228] ;  /* 0x00008a00ff047b82 */ /* 0x000ea20000000a00 */
[----:B------:R-:W-:Y:S01]  /*0030*/  ULDC.64 UR4, c[0x0][0x208] ;  /* 0x0000820000047ab9 */ /* 0x000fe20000000a00 */
[----:B------:R-:W3:Y:S06]  /*0040*/  S2R R7, SR_CTAID.X ;  /* 0x0000000000077919 */ /* 0x000eec0000002500 */
[----:B------:R-:W4:Y:S08]  /*0050*/  LDC.64 R16, c[0x0][0x218] ;  /* 0x00008600ff107b82 */ /* 0x000f300000000a00 */
[----:B------:R-:W5:Y:S01]  /*0060*/  LDC.64 R28, c[0x0][0x210] ;  /* 0x00008400ff1c7b82 */ /* 0x000f620000000a00 */
[----:B-1----:R-:W-:-:S02]  /*0070*/  SHF.L.U32 R0, R0, 0x2, RZ ;  /* 0x0000000200007819 */ /* 0x002fc400000006ff */
[----:B---3--:R-:W-:Y:S02]  /*0080*/  SHF.R.S32.HI R3, RZ, 0x15, R7 ;  /* 0x00000015ff037819 */ /* 0x008fe40000011407 */
[----:B------:R-:W-:Y:S02]  /*0090*/  LOP3.LUT R0, R0, 0x1fc, RZ, 0xc0, !PT ;  /* 0x000001fc00007812 */ /* 0x000fe400078ec0ff */
[----:B------:R-:W-:Y:S02]  /*00a0*/  SGXT R3, R3, 0x1 ;  /* 0x000000010303781a */ /* 0x000fe40000000200 */
[----:B------:R-:W-:-:S04]  /*00b0*/  LEA R0, R7, R0, 0xa ;  /* 0x0000000007007211 */ /* 0x000fc800078e50ff */
[----:B------:R-:W-:-:S04]  /*00c0*/  LEA.HI R3, R3, R0, RZ, 0x8 ;  /* 0x0000000003037211 */ /* 0x000fc800078f40ff */
[----:B------:R-:W-:-:S04]  /*00d0*/  LOP3.LUT R3, R3, 0xffffff00, RZ, 0xc0, !PT ;  /* 0xffffff0003037812 */ /* 0x000fc800078ec0ff */
[----:B------:R-:W-:Y:S01]  /*00e0*/  IADD3 R24, R0, -R3, RZ ;  /* 0x8000000300187210 */ /* 0x000fe20007ffe0ff */
[----:B-----5:R-:W-:Y:S01]  /*00f0*/  IMAD.WIDE R28, R0, 0x4, R28 ;  /* 0x00000004001c7825 */ /* 0x020fe200078e021c */
[----:B------:R-:W1:Y:S03]  /*0100*/  LDC.64 R2, c[0x0][0x220] ;  /* 0x00008800ff027b82 */ /* 0x000e660000000a00 */
[C---:B--2---:R-:W-:Y:S01]  /*0110*/  IMAD.WIDE R4, R24.reuse, 0x4, R4 ;  /* 0x0000000418047825 */ /* 0x044fe200078e0204 */
[----:B------:R-:W2:Y:S03]  /*0120*/  LDG.E.128 R12, desc[UR4][R28.64+0x800] ;  /* 0x000800041c0c7981 */ /* 0x000ea6000c1e1d00 */
[C---:B----4-:R-:W-:Y:S01]  /*0130*/  IMAD.WIDE R16, R24.reuse, 0x4, R16 ;  /* 0x0000000418107825 */ /* 0x050fe200078e0210 */
[----:B------:R-:W3:Y:S04]  /*0140*/  LDG.E.128 R20, desc[UR4][R28.64] ;  /* 0x000000041c147981 */ /* 0x000ee8000c1e1d00 */
[----:B------:R-:W4:Y:S04]  /*0150*/  LDG.E.EL.128 R4, desc[UR4][R4.64] ;  /* 0x0000000404047981 */ /* 0x000f28000c2e1d00 */
[----:B------:R-:W2:Y:S01]  /*0160*/  LDG.E.EL.128 R16, desc[UR4][R16.64] ;  /* 0x0000000410107981 */ /* 0x000ea2000c2e1d00 */
[----:B-1----:R-:W-:-:S05]  /*0170*/  IMAD.WIDE R2, R24, 0x4, R2 ;  /* 0x0000000418027825 */ /* 0x002fca00078e0202 */
[----:B------:R1:W5:Y:S02]  /*0180*/  LDG.E.EL.128 R8, desc[UR4][R2.64] ;  /* 0x0000000402087981 */ /* 0x000364000c2e1d00 */
[----:B-1----:R-:W-:Y:S01]  /*0190*/  HFMA2.MMA R2, -RZ, RZ, 1.625, 0 ;  /* 0x3e800000ff027435 */ /* 0x002fe200000001ff */
[----:B----4-:R-:W-:Y:S01]  /*01a0*/  FADD R4, R4, 9.9999997473787516356e-06 ;  /* 0x3727c5ac04047421 */ /* 0x010fe20000000000 */
[----:B------:R-:W-:-:S03]  /*01b0*/  FADD R5, R5, 9.9999997473787516356e-06 ;  /* 0x3727c5ac05057421 */ /* 0x000fc60000000000 */
[----:B------:R-:W1:Y:S08]  /*01c0*/  MUFU.SQRT R25, R4 ;  /* 0x0000000400197308 */ /* 0x000e700000002000 */
[----:B------:R-:W4:Y:S01]  /*01d0*/  MUFU.SQRT R26, R5 ;  /* 0x00000005001a7308 */ /* 0x000f220000002000 */
[----:B------:R-:W-:Y:S01]  /*01e0*/  FADD R6, R6, 9.9999997473787516356e-06 ;  /* 0x3727c5ac06067421 */ /* 0x000fe20000000000 */
[----:B-1----:R-:W-:-:S02]  /*01f0*/  FSETP.GT.AND P0, PT, R25, 8.50705917302346158658e+37, PT ;  /* 0x7e8000001900780b */ /* 0x002fc40003f04000 */
[C---:B------:R-:W-:Y:S02]  /*0200*/  FSETP.GEU.AND P3, PT, R25.reuse, 1.175494350822287508e-38, PT ;  /* 0x008000001900780b */ /* 0x040fe40003f6e000 */
[C---:B----4-:R-:W-:Y:S02]  /*0210*/  FSETP.GT.AND P1, PT, R26.reuse, 8.50705917302346158658e+37, PT ;  /* 0x7e8000001a00780b */ /* 0x050fe40003f24000 */
[----:B------:R-:W-:Y:S01]  /*0220*/  FSETP.GEU.AND P4, PT, R26, 1.175494350822287508e-38, PT ;  /* 0x008000001a00780b */ /* 0x000fe20003f8e000 */
[----:B------:R-:W1:Y:S06]  /*0230*/  MUFU.SQRT R6, R6 ;  /* 0x0000000600067308 */ /* 0x000e6c0000002000 */
[----:B------:R-:W-:-:S04]  /*0240*/  @P0 FMUL R25, R25, 0.25 ;  /* 0x3e80000019190820 */ /* 0x000fc80000400000 */
[----:B------:R-:W-:Y:S01]  /*0250*/  @!P3 FMUL R25, R25, 16777216 ;  /* 0x4b8000001919b820 */ /* 0x000fe20000400000 */
[----:B------:R-:W-:-:S04]  /*0260*/  @P1 FMUL R26, R26, 0.25 ;  /* 0x3e8000001a1a1820 */ /* 0x000fc80000400000 */
[----:B------:R-:W-:Y:S01]  /*0270*/  @!P4 FMUL R26, R26, 16777216 ;  /* 0x4b8000001a1ac820 */ /* 0x000fe20000400000 */
[----:B------:R-:W4:Y:S01]  /*0280*/  MUFU.RCP R25, R25 ;  /* 0x0000001900197308 */ /* 0x000f220000001000 */
[----:B-1----:R-:W-:Y:S02]  /*0290*/  FSETP.GT.AND P2, PT, R6, 8.50705917302346158658e+37, PT ;  /* 0x7e8000000600780b */ /* 0x002fe40003f44000 */
[----:B------:R-:W-:-:S05]  /*02a0*/  FSEL R4, R2, 1, P0 ;  /* 0x3f80000002047808 */ /* 0x000fca0000000000 */
[----:B------:R-:W1:Y:S01]  /*02b0*/  MUFU.RCP R26, R26 ;  /* 0x0000001a001a7308 */ /* 0x000e620000001000 */
[----:B------:R-:W-:Y:S02]  /*02c0*/  FSETP.GEU.AND P5, PT, R6, 1.175494350822287508e-38, PT ;  /* 0x008000000600780b */ /* 0x000fe40003fae000 */
[----:B------:R-:W-:Y:S01]  /*02d0*/  FSEL R3, R2, 1, P1 ;  /* 0x3f80000002037808 */ /* 0x000fe20000800000 */
[----:B------:R-:W-:-:S04]  /*02e0*/  @!P3 FMUL R4, R4, 16777216 ;  /* 0x4b8000000404b820 */ /* 0x000fc80000400000 */
[----:B------:R-:W-:Y:S01]  /*02f0*/  @!P4 FMUL R3, R3, 16777216 ;  /* 0x4b8000000303c820 */ /* 0x000fe20000400000 */
[----:B----4-:R-:W-:Y:S01]  /*0300*/  FMUL R5, R25, R4 ;  /* 0x0000000419057220 */ /* 0x010fe20000400000 */
[----:B------:R-:W-:Y:S01]  /*0310*/  @P2 FMUL R6, R6, 0.25 ;  /* 0x3e80000006062820 */ /* 0x000fe20000400000 */
[--C-:B--2---:R-:W-:Y:S01]  /*0320*/  FADD R15, R15, R19.reuse ;  /* 0x000000130f0f7221 */ /* 0x104fe20000000000 */
[--C-:B------:R-:W-:Y:S01]  /*0330*/  FADD R14, R14, R18.reuse ;  /* 0x000000120e0e7221 */ /* 0x100fe20000000000 */
[----:B---3--:R-:W-:Y:S01]  /*0340*/  FADD R19, R23, R19 ;  /* 0x0000001317137221 */ /* 0x008fe20000000000 */
[----:B------:R-:W-:Y:S01]  /*0350*/  FADD R18, R22, R18 ;  /* 0x0000001216127221 */ /* 0x000fe20000000000 */
[----:B-1----:R-:W-:Y:S01]  /*0360*/  FMUL R4, R26, R3 ;  /* 0x000000031a047220 */ /* 0x002fe20000400000 */
[----:B------:R-:W1:Y:S01]  /*0370*/  LDC.64 R22, c[0x0][0x238] ;  /* 0x00008e00ff167b82 */ /* 0x000e620000000a00 */
[----:B------:R-:W-:-:S07]  /*0380*/  @!P5 FMUL R6, R6, 16777216 ;  /* 0x4b8000000606d820 */ /* 0x000fce0000400000 */
[----:B------:R-:W2:Y:S01]  /*0390*/  LDC.64 R26, c[0x0][0x230] ;  /* 0x00008c00ff1a7b82 */ /* 0x000ea20000000a00 */
[----:B------:R-:W3:Y:S01]  /*03a0*/  MUFU.RCP R6, R6 ;  /* 0x0000000600067308 */ /* 0x000ee20000001000 */
[----:B------:R-:W-:Y:S01]  /*03b0*/  FSEL R3, R2, 1, P2 ;  /* 0x3f80000002037808 */ /* 0x000fe20001000000 */
[--C-:B------:R-:W-:Y:S01]  /*03c0*/  FADD R12, R12, R16.reuse ;  /* 0x000000100c0c7221 */ /* 0x100fe20000000000 */
[----:B------:R-:W-:Y:S01]  /*03d0*/  FADD R16, R20, R16 ;  /* 0x0000001014107221 */ /* 0x000fe20000000000 */
[--C-:B------:R-:W-:Y:S02]  /*03e0*/  FADD R13, R13, R17.reuse ;  /* 0x000000110d0d7221 */ /* 0x100fe40000000000 */
[----:B------:R-:W-:Y:S01]  /*03f0*/  @!P5 FMUL R3, R3, 16777216 ;  /* 0x4b8000000303d820 */ /* 0x000fe20000400000 */
[----:B------:R-:W-:-:S03]  /*0400*/  FADD R17, R21, R17 ;  /* 0x0000001115117221 */ /* 0x000fc60000000000 */
[----:B---3--:R-:W-:Y:S01]  /*0410*/  FMUL R3, R6, R3 ;  /* 0x0000000306037220 */ /* 0x008fe20000400000 */
[C---:B-----5:R-:W-:Y:S01]  /*0420*/  FADD R6, -R8.reuse, R12 ;  /* 0x0000000c08067221 */ /* 0x060fe20000000100 */
[----:B------:R-:W-:Y:S01]  /*0430*/  FADD R8, -R8, R16 ;  /* 0x0000001008087221 */ /* 0x000fe20000000100 */
[----:B--2---:R-:W-:-:S04]  /*0440*/  IMAD.WIDE R20, R24, 0x4, R26 ;  /* 0x0000000418147825 */ /* 0x004fc800078e021a */
[----:B-1----:R-:W-:-:S04]  /*0450*/  IMAD.WIDE R24, R24, 0x4, R22 ;  /* 0x0000000418187825 */ /* 0x002fc800078e0216 */
[----:B------:R-:W-:Y:S01]  /*0460*/  FADD R23, -R9, R13 ;  /* 0x0000000d09177221 */ /* 0x000fe20000000100 */
[C---:B------:R-:W-:Y:S01]  /*0470*/  FMUL R6, R5.reuse, R6 ;  /* 0x0000000605067220 */ /* 0x040fe20000400000 */
[----:B------:R-:W-:Y:S02]  /*0480*/  FMUL R5, R5, R8 ;  /* 0x0000000805057220 */ /* 0x000fe40000400000 */
[----:B------:R-:W-:Y:S01]  /*0490*/  FMUL R8, R4, R23 ;  /* 0x0000001704087220 */ /* 0x000fe20000400000 */
[----:B------:R-:W2:Y:S04]  /*04a0*/  LDG.E.EL.128 R24, desc[UR4][R24.64] ;  /* 0x0000000418187981 */ /* 0x000ea8000c2e1d00 */
[----:B------:R-:W2:Y:S01]  /*04b0*/  LDG.E.EL.128 R20, desc[UR4][R20.64] ;  /* 0x0000000414147981 */ /* 0x000ea2000c2e1d00 */
[----:B------:R-:W-:-:S04]  /*04c0*/  FADD R9, -R9, R17 ;  /* 0x0000001109097221 */ /* 0x000fc80000000100 */
[----:B------:R-:W-:Y:S01]  /*04d0*/  FMUL R9, R4, R9 ;  /* 0x0000000904097220 */ /* 0x000fe20000400000 */
[----:B------:R-:W-:-:S04]  /*04e0*/  FADD R4, R7, 9.9999997473787516356e-06 ;  /* 0x3727c5ac07047421 */ /* 0x000fc80000000000 */
[----:B------:R-:W1:Y:S02]  /*04f0*/  MUFU.SQRT R7, R4 ;  /* 0x0000000400077308 */ /* 0x000e640000002000 */
[C---:B-1----:R-:W-:Y:S02]  /*0500*/  FSETP.GT.AND P0, PT, R7.reuse, 8.50705917302346158658e+37, PT ;  /* 0x7e8000000700780b */ /* 0x042fe40003f04000 */
[----:B------:R-:W-:-:S11]  /*0510*/  FSETP.GEU.AND P1, PT, R7, 1.175494350822287508e-38, PT ;  /* 0x008000000700780b */ /* 0x000fd60003f2e000 */
[----:B------:R-:W-:-:S04]  /*0520*/  @P0 FMUL R7, R7, 0.25 ;  /* 0x3e80000007070820 */ /* 0x000fc80000400000 */
[----:B------:R-:W-:-:S06]  /*0530*/  @!P1 FMUL R7, R7, 16777216 ;  /* 0x4b80000007079820 */ /* 0x000fcc0000400000 */
[----:B------:R-:W1:Y:S01]  /*0540*/  MUFU.RCP R7, R7 ;  /* 0x0000000700077308 */ /* 0x000e620000001000 */
[----:B------:R-:W-:-:S05]  /*0550*/  FSEL R2, R2, 1, P0 ;  /* 0x3f80000002027808 */ /* 0x000fca0000000000 */
[----:B------:R-:W-:-:S04]  /*0560*/  @!P1 FMUL R2, R2, 16777216 ;  /* 0x4b80000002029820 */ /* 0x000fc80000400000 */
[----:B-1----:R-:W-:Y:S01]  /*0570*/  FMUL R2, R7, R2 ;  /* 0x0000000207027220 */ /* 0x002fe20000400000 */
[C---:B------:R-:W-:Y:S01]  /*0580*/  FADD R7, -R11.reuse, R15 ;  /* 0x0000000f0b077221 */ /* 0x040fe20000000100 */
[----:B------:R-:W-:Y:S01]  /*0590*/  FADD R11, -R11, R19 ;  /* 0x000000130b0b7221 */ /* 0x000fe20000000100 */
[----:B------:R-:W-:Y:S04]  /*05a0*/  STG.E.128 desc[UR4][R28.64], R16 ;  /* 0x000000101c007986 */ /* 0x000fe8000c101d04 */
[----:B------:R-:W-:Y:S01]  /*05b0*/  STG.E.128 desc[UR4][R28.64+0x800], R12 ;  /* 0x0008000c1c007986 */ /* 0x000fe2000c101d04 */
[C-C-:B--2---:R-:W-:Y:S01]  /*05c0*/  FFMA R4, R20.reuse, R5, R24.reuse ;  /* 0x0000000514047223 */ /* 0x144fe20000000018 */
[----:B------:R-:W-:Y:S01]  /*05d0*/  FFMA R20, R20, R6, R24 ;  /* 0x0000000614147223 */ /* 0x000fe20000000018 */
[C-C-:B------:R-:W-:Y:S01]  /*05e0*/  FFMA R9, R21.reuse, R9, R25.reuse ;  /* 0x0000000915097223 */ /* 0x140fe20000000019 */
[----:B------:R-:W-:Y:S01]  /*05f0*/  FFMA R8, R21, R8, R25 ;  /* 0x0000000815087223 */ /* 0x000fe20000000019 */
[----:B------:R-:W-:Y:S01]  /*0600*/  FADD R6, -R10, R14 ;  /* 0x0000000e0a067221 */ /* 0x000fe20000000100 */
[----:B------:R-:W1:Y:S03]  /*0610*/  LDC.64 R24, c[0x0][0x240] ;  /* 0x00009000ff187b82 */ /* 0x000e660000000a00 */
[----:B------:R-:W-:Y:S01]  /*0620*/  FMUL R5, R3, R6 ;  /* 0x0000000603057220 */ /* 0x000fe20000400000 */
[----:B------:R-:W-:Y:S01]  /*0630*/  FMUL R6, R2, R7 ;  /* 0x0000000702067220 */ /* 0x000fe20000400000 */
[----:B------:R-:W-:Y:S01]  /*0640*/  FADD R10, -R10, R18 ;  /* 0x000000120a0a7221 */ /* 0x000fe20000000100 */
[----:B------:R-:W-:-:S02]  /*0650*/  FMUL R2, R2, R11 ;  /* 0x0000000b02027220 */ /* 0x000fc40000400000 */
[--C-:B------:R-:W-:Y:S01]  /*0660*/  FFMA R7, R23, R6, R27.reuse ;  /* 0x0000000617077223 */ /* 0x100fe2000000001b */
[----:B------:R-:W-:Y:S01]  /*0670*/  FMUL R3, R3, R10 ;  /* 0x0000000a03037220 */ /* 0x000fe20000400000 */
[C-C-:B------:R-:W-:Y:S01]  /*0680*/  FFMA R5, R22.reuse, R5, R26.reuse ;  /* 0x0000000516057223 */ /* 0x140fe2000000001a */
[----:B------:R-:W-:Y:S02]  /*0690*/  FFMA R2, R23, R2, R27 ;  /* 0x0000000217027223 */ /* 0x000fe4000000001b */
[----:B------:R-:W-:Y:S01]  /*06a0*/  FSETP.GEU.AND P6, PT, R7, RZ, PT ;  /* 0x000000ff0700720b */ /* 0x000fe20003fce000 */
[----:B------:R-:W-:Y:S01]  /*06b0*/  FFMA R3, R22, R3, R26 ;  /* 0x0000000316037223 */ /* 0x000fe2000000001a */
[----:B------:R-:W-:Y:S02]  /*06c0*/  FSETP.GEU.AND P5, PT, R5, RZ, PT ;  /* 0x000000ff0500720b */ /* 0x000fe40003fae000 */
[----:B------:R-:W-:Y:S02]  /*06d0*/  FSETP.GEU.AND P4, PT, R8, RZ, PT ;  /* 0x000000ff0800720b */ /* 0x000fe40003f8e000 */
[----:B------:R-:W-:-:S02]  /*06e0*/  SEL R7, R7, RZ, P6 ;  /* 0x000000ff07077207 */ /* 0x000fc40003000000 */
[----:B------:R-:W-:Y:S02]  /*06f0*/  FSETP.GEU.AND P6, PT, R4, RZ, PT ;  /* 0x000000ff0400720b */ /* 0x000fe40003fce000 */
[----:B------:R-:W-:Y:S02]  /*0700*/  FSETP.GEU.AND P0, PT, R20, RZ, PT ;  /* 0x000000ff1400720b */ /* 0x000fe40003f0e000 */
[----:B------:R-:W-:Y:S02]  /*0710*/  FSETP.GEU.AND P3, PT, R2, RZ, PT ;  /* 0x000000ff0200720b */ /* 0x000fe40003f6e000 */
[----:B------:R-:W-:Y:S02]  /*0720*/  FSETP.GEU.AND P2, PT, R3, RZ, PT ;  /* 0x000000ff0300720b */ /* 0x000fe40003f4e000 */
[----:B------:R-:W-:Y:S02]  /*0730*/  FSETP.GEU.AND P1, PT, R9, RZ, PT ;  /* 0x000000ff0900720b */ /* 0x000fe40003f2e000 */
[----:B------:R-:W-:-:S02]  /*0740*/  SEL R6, R5, RZ, P5 ;  /* 0x000000ff05067207 */ /* 0x000fc40002800000 */
[----:B------:R-:W-:Y:S01]  /*0750*/  SEL R5, R8, RZ, P4 ;  /* 0x000000ff08057207 */ /* 0x000fe20002000000 */
[----:B-1----:R-:W-:Y:S01]  /*0760*/  IMAD.WIDE R24, R0, 0x4, R24 ;  /* 0x0000000400187825 */ /* 0x002fe200078e0218 */
[----:B------:R-:W-:Y:S02]  /*0770*/  SEL R8, R4, RZ, P6 ;  /* 0x000000ff04087207 */ /* 0x000fe40003000000 */
[----:B------:R-:W-:Y:S02]  /*0780*/  SEL R11, R2, RZ, P3 ;  /* 0x000000ff020b7207 */ /* 0x000fe40001800000 */
[----:B------:R-:W-:Y:S02]  /*0790*/  SEL R10, R3, RZ, P2 ;  /* 0x000000ff030a7207 */ /* 0x000fe40001000000 */
[----:B------:R-:W-:Y:S02]  /*07a0*/  SEL R9, R9, RZ, P1 ;  /* 0x000000ff09097207 */ /* 0x000fe40000800000 */
[----:B------:R-:W-:-:S03]  /*07b0*/  SEL R4, R20, RZ, P0 ;  /* 0x000000ff14047207 */ /* 0x000fc60000000000 */
[----:B------:R-:W-:Y:S04]  /*07c0*/  STG.E.128 desc[UR4][R24.64], R8 ;  /* 0x0000000818007986 */ /* 0x000fe8000c101d04 */
[----:B------:R-:W-:Y:S01]  /*07d0*/  STG.E.128 desc[UR4][R24.64+0x800], R4 ;  /* 0x0008000418007986 */ /* 0x000fe2000c101d04 */
[----:B------:R-:W-:Y:S05]  /*07e0*/  EXIT ;  /* 0x000000000000794d */ /* 0x000fea0003800000 */
.L_x_0:
[----:B------:R-:W-:-:S00]  /*07f0*/  BRA `(.L_x_0) ;  /* 0xfffffffc00fc7947 */ /* 0x000fc0000383ffff */
[----:B------:R-:W-:-:S00]  /*0800*/  NOP ;  /* 0x0000000000007918 */ /* 0x000fc00000000000 */
[----:B------:R-:W-:-:S00]  /*0810*/  NOP ;  /* 0x0000000000007918 */ /* 0x000fc00000000000 */
[----:B------:R-:W-:-:S00]  /*0820*/  NOP ;  /* 0x0000000000007918 */ /* 0x000fc00000000000 */
[----:B------:R-:W-:-:S00]  /*0830*/  NOP ;  /* 0x0000000000007918 */ /* 0x000fc00000000000 */
[----:B------:R-:W-:-:S00]  /*0840*/  NOP ;  /* 0x0000000000007918 */ /* 0x000fc00000000000 */
[----:B------:R-:W-:-:S00]  /*0850*/  NOP ;  /* 0x0000000000007918 */ /* 0x000fc00000000000 */
[----:B------:R-:W-:-:S00]  /*0860*/  NOP ;  /* 0x0000000000007918 */ /* 0x000fc00000000000 */
[----:B------:R-:W-:-:S00]  /*0870*/  NOP ;  /* 0x0000000000007918 */ /* 0x000fc00000000000 */
.L_x_1:


//--------------------- .nv.global.init           --------------------------
	.section	.nv.global.init,"aw",@progbits
.nv.global.init:
	.type		_$_str,@object
	.size		_$_str,(_$_str_$_2 - _$_str)
_$_str:
        /*0000*/ 	.byte	0x5f, 0x5f, 0x43, 0x55, 0x44, 0x41, 0x5f, 0x46, 0x54, 0x5a, 0x00
	.type		_$_str_$_2,@object
	.size		_$_str_$_2,(.L_1 - _$_str_$_2)
_$_str_$_2:
        /*000b*/ 	.byte	0x5f, 0x5f, 0x43, 0x55, 0x44, 0x41, 0x5f, 0x50, 0x52, 0x45, 0x43, 0x5f, 0x53, 0x51, 0x52, 0x54
        /*001b*/ 	.byte	0x00
.L_1:


//--------------------- .nv.constant0.triton_poi_fused__native_batch_norm_legit_no_training_convolution_relu_13 --------------------------
	.section	.nv.constant0.triton_poi_fused__native_batch_norm_legit_no_training_convolution_relu_13,"a",@progbits
	.sectionflags	@""
	.align	4
.nv.constant0.triton_poi_fused__native_batch_norm_legit_no_training_convolution_relu_13:
	.zero		588
